	.headerflags	@"EF_CUDA_TEXMODE_UNIFIED EF_CUDA_64BIT_ADDRESS EF_CUDA_ACCELERATORS EF_CUDA_SM90 EF_CUDA_VIRTUAL_SM(EF_CUDA_SM90)"
	.elftype	@"ET_EXEC"


//--------------------- .nv.info                  --------------------------
	.section	.nv.info,"",@"SHT_CUDA_INFO"
	.align	4


	//----- nvinfo : EIATTR_REGCOUNT
	.align		4
        /*0000*/ 	.byte	0x04, 0x2f
        /*0002*/ 	.short	(.L_3 - .L_2)
	.align		4
.L_2:
        /*0004*/ 	.word	index@(triton_poi_fused__native_batch_norm_legit_no_training_relu_10)
        /*0008*/ 	.word	0x00000020


	//----- nvinfo : EIATTR_MIN_STACK_SIZE
	.align		4
.L_3:
        /*000c*/ 	.byte	0x04, 0x12
        /*000e*/ 	.short	(.L_5 - .L_4)
	.align		4
.L_4:
        /*0010*/ 	.word	index@(triton_poi_fused__native_batch_norm_legit_no_training_relu_10)
        /*0014*/ 	.word	0x00000000


	//----- nvinfo : EIATTR_FRAME_SIZE
	.align		4
.L_5:
        /*0018*/ 	.byte	0x04, 0x11
        /*001a*/ 	.short	(.L_7 - .L_6)
	.align		4
.L_6:
        /*001c*/ 	.word	index@(triton_poi_fused__native_batch_norm_legit_no_training_relu_10)
        /*0020*/ 	.word	0x00000000


	//----- nvinfo : EIATTR_MIN_STACK_SIZE
	.align		4
.L_7:
        /*0024*/ 	.byte	0x04, 0x12
        /*0026*/ 	.short	(.L_9 - .L_8)
	.align		4
.L_8:
        /*0028*/ 	.word	index@(triton_poi_fused__native_batch_norm_legit_no_training_relu_10)
        /*002c*/ 	.word	0x00000000
.L_9:


//--------------------- .nv.info.triton_poi_fused__native_batch_norm_legit_no_training_relu_10 --------------------------
	.section	.nv.info.triton_poi_fused__native_batch_norm_legit_no_training_relu_10,"",@"SHT_CUDA_INFO"
	.sectionflags	@""
	.align	4


	//----- nvinfo : EIATTR_CUDA_API_VERSION
	.align		4
        /*0000*/ 	.byte	0x04, 0x37
        /*0002*/ 	.short	(.L_11 - .L_10)
.L_10:
        /*0004*/ 	.word	0x0000007c


	//----- nvinfo : EIATTR_KPARAM_INFO
	.align		4
.L_11:
        /*0008*/ 	.byte	0x04, 0x17
        /*000a*/ 	.short	(.L_13 - .L_12)
.L_12:
        /*000c*/ 	.word	0x00000000
        /*0010*/ 	.short	0x0006
        /*0012*/ 	.short	0x0030
        /*0014*/ 	.byte	0x00, 0xf0, 0x11, 0x00


	//----- nvinfo : EIATTR_KPARAM_INFO
	.align		4
.L_13:
        /*0018*/ 	.byte	0x04, 0x17
        /*001a*/ 	.short	(.L_15 - .L_14)
.L_14:
        /*001c*/ 	.word	0x00000000
        /*0020*/ 	.short	0x0005
        /*0022*/ 	.short	0x0028
        /*0024*/ 	.byte	0x00, 0xf4, 0x21, 0x00


	//----- nvinfo : EIATTR_KPARAM_INFO
	.align		4
.L_15:
        /*0028*/ 	.byte	0x04, 0x17
        /*002a*/ 	.short	(.L_17 - .L_16)
.L_16:
        /*002c*/ 	.word	0x00000000
        /*0030*/ 	.short	0x0004
        /*0032*/ 	.short	0x0020
        /*0034*/ 	.byte	0x00, 0xf4, 0x21, 0x00


	//----- nvinfo : EIATTR_KPARAM_INFO
	.align		4
.L_17:
        /*0038*/ 	.byte	0x04, 0x17
        /*003a*/ 	.short	(.L_19 - .L_18)
.L_18:
        /*003c*/ 	.word	0x00000000
        /*0040*/ 	.short	0x0003
        /*0042*/ 	.short	0x0018
        /*0044*/ 	.byte	0x00, 0xf4, 0x21, 0x00


	//----- nvinfo : EIATTR_KPARAM_INFO
	.align		4
.L_19:
        /*0048*/ 	.byte	0x04, 0x17
        /*004a*/ 	.short	(.L_21 - .L_20)
.L_20:
        /*004c*/ 	.word	0x00000000
        /*0050*/ 	.short	0x0002
        /*0052*/ 	.short	0x0010
        /*0054*/ 	.byte	0x00, 0xf4, 0x21, 0x00


	//----- nvinfo : EIATTR_KPARAM_INFO
	.align		4
.L_21:
        /*0058*/ 	.byte	0x04, 0x17
        /*005a*/ 	.short	(.L_23 - .L_22)
.L_22:
        /*005c*/ 	.word	0x00000000
        /*0060*/ 	.short	0x0001
        /*0062*/ 	.short	0x0008
        /*0064*/ 	.byte	0x00, 0xf4, 0x21, 0x00


	//----- nvinfo : EIATTR_KPARAM_INFO
	.align		4
.L_23:
        /*0068*/ 	.byte	0x04, 0x17
        /*006a*/ 	.short	(.L_25 - .L_24)
.L_24:
        /*006c*/ 	.word	0x00000000
        /*0070*/ 	.short	0x0000
        /*0072*/ 	.short	0x0000
        /*0074*/ 	.byte	0x00, 0xf4, 0x21, 0x00


	//----- nvinfo : EIATTR_SPARSE_MMA_MASK
	.align		4
.L_25:
        /*0078*/ 	.byte	0x03, 0x50
        /*007a*/ 	.short	0x0000


	//----- nvinfo : EIATTR_MAXREG_COUNT
	.align		4
        /*007c*/ 	.byte	0x03, 0x1b
        /*007e*/ 	.short	0x00ff


	//----- nvinfo : EIATTR_EXIT_INSTR_OFFSETS
	.align		4
        /*0080*/ 	.byte	0x04, 0x1c
        /*0082*/ 	.short	(.L_27 - .L_26)


	//   ....[0]....
.L_26:
        /*0084*/ 	.word	0x000009a0


	//   ....[1]....
        /*0088*/ 	.word	0x000009c0


	//----- nvinfo : EIATTR_REQNTID
	.align		4
.L_27:
        /*008c*/ 	.byte	0x04, 0x10
        /*008e*/ 	.short	(.L_29 - .L_28)
.L_28:
        /*0090*/ 	.word	0x00000080
        /*0094*/ 	.word	0x00000001
        /*0098*/ 	.word	0x00000001


	//----- nvinfo : EIATTR_CBANK_PARAM_SIZE
	.align		4
.L_29:
        /*009c*/ 	.byte	0x03, 0x19
        /*009e*/ 	.short	0x0034


	//----- nvinfo : EIATTR_PARAM_CBANK
	.align		4
        /*00a0*/ 	.byte	0x04, 0x0a
        /*00a2*/ 	.short	(.L_31 - .L_30)
	.align		4
.L_30:
        /*00a4*/ 	.word	index@(.nv.constant0.triton_poi_fused__native_batch_norm_legit_no_training_relu_10)
        /*00a8*/ 	.short	0x0210
        /*00aa*/ 	.short	0x0034


	//----- nvinfo : EIATTR_SW_WAR
	.align		4
.L_31:
        /*00ac*/ 	.byte	0x04, 0x36
        /*00ae*/ 	.short	(.L_33 - .L_32)
.L_32:
        /*00b0*/ 	.word	0x00000008
.L_33:


//--------------------- .nv.callgraph             --------------------------
	.section	.nv.callgraph,"",@"SHT_CUDA_CALLGRAPH"
	.align	4
	.sectionentsize	8
	.align		4
        /*0000*/ 	.word	0x00000000
	.align		4
        /*0004*/ 	.word	0xffffffff
	.align		4
        /*0008*/ 	.word	0x00000000
	.align		4
        /*000c*/ 	.word	0xfffffffe
	.align		4
        /*0010*/ 	.word	0x00000000
	.align		4
        /*0014*/ 	.word	0xfffffffd
	.align		4
        /*0018*/ 	.word	0x00000000
	.align		4
        /*001c*/ 	.word	0xfffffffc


//--------------------- .nv.constant4             --------------------------
	.section	.nv.constant4,"a",@progbits
	.align	8
	.align		8
.nv.constant4:
        /*0000*/ 	.dword	_$_str
	.align		8
        /*0008*/ 	.dword	_$_str_$_2


//--------------------- .text.triton_poi_fused__native_batch_norm_legit_no_training_relu_10 --------------------------
	.section	.text.triton_poi_fused__native_batch_norm_legit_no_training_relu_10,"ax",@progbits
	.align	128
        .global         triton_poi_fused__native_batch_norm_legit_no_training_relu_10
        .type           triton_poi_fused__native_batch_norm_legit_no_training_relu_10,@function
        .size           triton_poi_fused__native_batch_norm_legit_no_training_relu_10,(.L_x_1 - triton_poi_fused__native_batch_norm_legit_no_training_relu_10)
        .other          triton_poi_fused__native_batch_norm_legit_no_training_relu_10,@"STO_CUDA_ENTRY STV_DEFAULT"
triton_poi_fused__native_batch_norm_legit_no_training_relu_10:
.text.triton_poi_fused__native_batch_norm_legit_no_training_relu_10:
[----:B------:R-:W0:Y:S01]  /*0000*/  LDC R1, c[0x0][0x28] ;  /* 0x00000a00ff017b82 */ /* 0x000e220000000800 */
[----:B------:R-:W1:Y:S01]  /*0010*/  S2R R0, SR_TID.X ;  /* 0x0000000000007919 */ /* 0x000e620000002100 */
[----:B------:R-:W-:-:S06]  /*0020*/  ULDC.64 UR4, c[0x0][0x208] ;  /* 0x0000820000047ab9 */ /* 0x000fcc0000000a00 */
[----:B------:R-:W2:Y:S01]  /*0030*/  LDC.64 R18, c[0x0][0x218] ;  /* 0x00008600ff127b82 */ /* 0x000ea20000000a00 */
[----:B------:R-:W3:Y:S01]  /*0040*/  S2R R3, SR_CTAID.X ;  /* 0x0000000000037919 */ /* 0x000ee20000002500 */
[----:B-1----:R-:W-:-:S04]  /*0050*/  SHF.L.U32 R0, R0, 0x2, RZ ;  /* 0x0000000200007819 */ /* 0x002fc800000006ff */
[----:B------:R-:W-:-:S04]  /*0060*/  LOP3.LUT R0, R0, 0x1fc, RZ, 0xc0, !PT ;  /* 0x000001fc00007812 */ /* 0x000fc800078ec0ff */
[----:B---3--:R-:W-:-:S04]  /*0070*/  LEA R4, R3, R0, 0x9 ;  /* 0x0000000003047211 */ /* 0x008fc800078e48ff */
[----:B------:R-:W-:Y:S01]  /*0080*/  IADD3 R0, R4, 0x1, RZ ;  /* 0x0000000104007810 */ /* 0x000fe20007ffe0ff */
[C---:B------:R-:W-:Y:S01]  /*0090*/  IMAD.HI R3, R4.reuse, 0x60f25deb, RZ ;  /* 0x60f25deb04037827 */ /* 0x040fe200078e02ff */
[----:B------:R-:W-:Y:S02]  /*00a0*/  IADD3 R2, R4, 0x2, RZ ;  /* 0x0000000204027810 */ /* 0x000fe40007ffe0ff */
[----:B------:R-:W-:Y:S01]  /*00b0*/  ISETP.GE.AND P0, PT, R4, 0xfd80, PT ;  /* 0x0000fd800400780c */ /* 0x000fe20003f06270 */
[----:B------:R-:W-:Y:S01]  /*00c0*/  IMAD.HI R5, R0, 0x60f25deb, RZ ;  /* 0x60f25deb00057827 */ /* 0x000fe200078e02ff */
[----:B------:R-:W-:Y:S02]  /*00d0*/  SHF.R.U32.HI R6, RZ, 0x1f, R3 ;  /* 0x0000001fff067819 */ /* 0x000fe40000011603 */
[----:B------:R-:W-:Y:S01]  /*00e0*/  IADD3 R0, R4, 0x3, RZ ;  /* 0x0000000304007810 */ /* 0x000fe20007ffe0ff */
[----:B------:R-:W-:Y:S01]  /*00f0*/  IMAD.HI R8, R2, 0x60f25deb, RZ ;  /* 0x60f25deb02087827 */ /* 0x000fe200078e02ff */
[----:B------:R-:W-:-:S02]  /*0100*/  LEA.HI.SX32 R3, R3, R6, 0x1a ;  /* 0x0000000603037211 */ /* 0x000fc400078fd2ff */
[----:B------:R-:W1:Y:S01]  /*0110*/  LDC.64 R6, c[0x0][0x220] ;  /* 0x00008800ff067b82 */ /* 0x000e620000000a00 */
[----:B------:R-:W-:Y:S01]  /*0120*/  SHF.R.U32.HI R2, RZ, 0x1f, R5 ;  /* 0x0000001fff027819 */ /* 0x000fe20000011605 */
[----:B------:R-:W-:Y:S01]  /*0130*/  IMAD.HI R0, R0, 0x60f25deb, RZ ;  /* 0x60f25deb00007827 */ /* 0x000fe200078e02ff */
[----:B------:R-:W-:Y:S02]  /*0140*/  SHF.R.U32.HI R9, RZ, 0x1f, R8 ;  /* 0x0000001fff097819 */ /* 0x000fe40000011608 */
[----:B------:R-:W-:Y:S01]  /*0150*/  LEA.HI.SX32 R2, R5, R2, 0x1a ;  /* 0x0000000205027211 */ /* 0x000fe200078fd2ff */
[----:B------:R-:W-:Y:S01]  /*0160*/  IMAD.HI R10, R3, 0x2aaaaaab, RZ ;  /* 0x2aaaaaab030a7827 */ /* 0x000fe200078e02ff */
[----:B------:R-:W-:-:S03]  /*0170*/  LEA.HI.SX32 R26, R8, R9, 0x1a ;  /* 0x00000009081a7211 */ /* 0x000fc600078fd2ff */
[----:B------:R-:W-:Y:S01]  /*0180*/  IMAD.HI R8, R2, 0x2aaaaaab, RZ ;  /* 0x2aaaaaab02087827 */ /* 0x000fe200078e02ff */
[----:B------:R-:W-:-:S03]  /*0190*/  SHF.R.U32.HI R5, RZ, 0x1f, R10 ;  /* 0x0000001fff057819 */ /* 0x000fc6000001160a */
[----:B------:R-:W-:Y:S01]  /*01a0*/  IMAD.HI R11, R26, 0x2aaaaaab, RZ ;  /* 0x2aaaaaab1a0b7827 */ /* 0x000fe200078e02ff */
[----:B------:R-:W-:Y:S02]  /*01b0*/  LEA.HI R10, R10, R5, RZ, 0x1c ;  /* 0x000000050a0a7211 */ /* 0x000fe400078fe0ff */
[----:B------:R-:W-:Y:S02]  /*01c0*/  SHF.R.U32.HI R5, RZ, 0x1f, R0 ;  /* 0x0000001fff057819 */ /* 0x000fe40000011600 */
[----:B------:R-:W-:Y:S01]  /*01d0*/  SHF.R.U32.HI R9, RZ, 0x1f, R8 ;  /* 0x0000001fff097819 */ /* 0x000fe20000011608 */
[----:B------:R-:W-:Y:S01]  /*01e0*/  IMAD R27, R10, -0x60, R3 ;  /* 0xffffffa00a1b7824 */ /* 0x000fe200078e0203 */
[----:B------:R-:W-:Y:S01]  /*01f0*/  LEA.HI.SX32 R24, R0, R5, 0x1a ;  /* 0x0000000500187211 */ /* 0x000fe200078fd2ff */
[----:B------:R-:W-:Y:S01]  /*0200*/  HFMA2.MMA R0, -RZ, RZ, 0, 0 ;  /* 0x00000000ff007435 */ /* 0x000fe200000001ff */
[----:B------:R-:W-:Y:S01]  /*0210*/  LEA.HI R25, R8, R9, RZ, 0x1c ;  /* 0x0000000908197211 */ /* 0x000fe200078fe0ff */
[----:B-1----:R-:W-:Y:S01]  /*0220*/  IMAD.WIDE R8, R27, 0x4, R6 ;  /* 0x000000041b087825 */ /* 0x002fe200078e0206 */
[----:B------:R-:W-:-:S03]  /*0230*/  SHF.R.U32.HI R12, RZ, 0x1f, R11 ;  /* 0x0000001fff0c7819 */ /* 0x000fc6000001160b */
[----:B------:R-:W-:Y:S01]  /*0240*/  IMAD.HI R5, R24, 0x2aaaaaab, RZ ;  /* 0x2aaaaaab18057827 */ /* 0x000fe200078e02ff */
[----:B------:R-:W-:-:S03]  /*0250*/  LEA.HI R11, R11, R12, RZ, 0x1c ;  /* 0x0000000c0b0b7211 */ /* 0x000fc600078fe0ff */
[----:B------:R-:W-:Y:S01]  /*0260*/  IMAD R25, R25, -0x60, R2 ;  /* 0xffffffa019197824 */ /* 0x000fe200078e0202 */
[----:B------:R-:W-:Y:S01]  /*0270*/  SHF.R.U32.HI R2, RZ, 0x1f, R5 ;  /* 0x0000001fff027819 */ /* 0x000fe20000011605 */
[----:B------:R1:W3:Y:S01]  /*0280*/  @!P0 LDG.E.EL R0, desc[UR4][R8.64] ;  /* 0x0000000408008981 */ /* 0x0002e2000c2e1900 */
[----:B------:R-:W-:Y:S02]  /*0290*/  IMAD R26, R11, -0x60, R26 ;  /* 0xffffffa00b1a7824 */ /* 0x000fe400078e021a */
[----:B------:R-:W-:Y:S01]  /*02a0*/  LEA.HI R5, R5, R2, RZ, 0x1c ;  /* 0x0000000205057211 */ /* 0x000fe200078fe0ff */
[----:B------:R-:W-:Y:S01]  /*02b0*/  IMAD.WIDE R16, R25, 0x4, R6 ;  /* 0x0000000419107825 */ /* 0x000fe200078e0206 */
[----:B------:R-:W-:-:S03]  /*02c0*/  MOV R3, RZ ;  /* 0x000000ff00037202 */ /* 0x000fc60000000f00 */
[----:B------:R-:W-:Y:S01]  /*02d0*/  IMAD R24, R5, -0x60, R24 ;  /* 0xffffffa005187824 */ /* 0x000fe200078e0218 */
[----:B------:R-:W-:Y:S01]  /*02e0*/  CS2R R14, SRZ ;  /* 0x00000000000e7805 */ /* 0x000fe2000001ff00 */
[--C-:B------:R-:W-:Y:S01]  /*02f0*/  IMAD.WIDE R28, R26, 0x4, R6.reuse ;  /* 0x000000041a1c7825 */ /* 0x100fe200078e0206 */
[----:B------:R4:W5:Y:S01]  /*0300*/  @!P0 LDG.E.EL R3, desc[UR4][R16.64] ;  /* 0x0000000410038981 */ /* 0x000962000c2e1900 */
[----:B-1----:R-:W1:Y:S02]  /*0310*/  LDC.64 R8, c[0x0][0x228] ;  /* 0x00008a00ff087b82 */ /* 0x002e640000000a00 */
[----:B------:R-:W-:Y:S01]  /*0320*/  IMAD.WIDE R6, R24, 0x4, R6 ;  /* 0x0000000418067825 */ /* 0x000fe200078e0206 */
[----:B------:R-:W5:Y:S04]  /*0330*/  @!P0 LDG.E.EL R14, desc[UR4][R28.64] ;  /* 0x000000041c0e8981 */ /* 0x000f68000c2e1900 */
[----:B------:R4:W5:Y:S01]  /*0340*/  @!P0 LDG.E.EL R15, desc[UR4][R6.64] ;  /* 0x00000004060f8981 */ /* 0x000962000c2e1900 */
[--C-:B--2---:R-:W-:Y:S01]  /*0350*/  IMAD.WIDE R12, R27, 0x4, R18.reuse ;  /* 0x000000041b0c7825 */ /* 0x104fe200078e0212 */
[----:B------:R-:W-:Y:S01]  /*0360*/  CS2R R22, SRZ ;  /* 0x0000000000167805 */ /* 0x000fe2000001ff00 */
[----:B----4-:R-:W2:Y:S02]  /*0370*/  LDC.64 R16, c[0x0][0x230] ;  /* 0x00008c00ff107b82 */ /* 0x010ea40000000a00 */
[----:B------:R-:W-:Y:S01]  /*0380*/  IMAD.WIDE R10, R25, 0x4, R18 ;  /* 0x00000004190a7825 */ /* 0x000fe200078e0212 */
[----:B------:R-:W-:-:S03]  /*0390*/  CS2R R20, SRZ ;  /* 0x0000000000147805 */ /* 0x000fc6000001ff00 */
[----:B0-----:R-:W-:-:S03]  /*03a0*/  IMAD.WIDE R6, R26, 0x4, R18 ;  /* 0x000000041a067825 */ /* 0x001fc600078e0212 */
[----:B------:R1:W4:Y:S01]  /*03b0*/  @!P0 LDG.E.EL R21, desc[UR4][R10.64] ;  /* 0x000000040a158981 */ /* 0x000322000c2e1900 */
[----:B------:R-:W-:-:S03]  /*03c0*/  IMAD.WIDE R18, R24, 0x4, R18 ;  /* 0x0000000418127825 */ /* 0x000fc600078e0212 */
[----:B------:R0:W4:Y:S04]  /*03d0*/  @!P0 LDG.E.EL R22, desc[UR4][R6.64] ;  /* 0x0000000406168981 */ /* 0x000128000c2e1900 */
[----:B------:R0:W4:Y:S01]  /*03e0*/  @!P0 LDG.E.EL R23, desc[UR4][R18.64] ;  /* 0x0000000412178981 */ /* 0x000122000c2e1900 */
[----:B-1----:R-:W-:-:S03]  /*03f0*/  IMAD.WIDE R10, R25, 0x4, R8 ;  /* 0x00000004190a7825 */ /* 0x002fc600078e0208 */
[----:B------:R1:W4:Y:S01]  /*0400*/  @!P0 LDG.E.EL R20, desc[UR4][R12.64] ;  /* 0x000000040c148981 */ /* 0x000322000c2e1900 */
[----:B0-----:R-:W-:Y:S01]  /*0410*/  CS2R R6, SRZ ;  /* 0x0000000000067805 */ /* 0x001fe2000001ff00 */
[----:B------:R-:W0:Y:S01]  /*0420*/  LDC.64 R18, c[0x0][0x210] ;  /* 0x00008400ff127b82 */ /* 0x000e220000000a00 */
[----:B------:R-:W-:-:S04]  /*0430*/  IMAD.WIDE R28, R27, 0x4, R8 ;  /* 0x000000041b1c7825 */ /* 0x000fc800078e0208 */
[----:B------:R2:W4:Y:S01]  /*0440*/  @!P0 LDG.E.EL R6, desc[UR4][R10.64] ;  /* 0x000000040a068981 */ /* 0x000522000c2e1900 */
[----:B-1----:R-:W-:Y:S01]  /*0450*/  CS2R R12, SRZ ;  /* 0x00000000000c7805 */ /* 0x002fe2000001ff00 */
[----:B------:R-:W-:Y:S01]  /*0460*/  HFMA2.MMA R5, -RZ, RZ, 0, 0 ;  /* 0x00000000ff057435 */ /* 0x000fe200000001ff */
[----:B------:R-:W-:-:S04]  /*0470*/  MOV R2, RZ ;  /* 0x000000ff00027202 */ /* 0x000fc80000000f00 */
[----:B------:R-:W4:Y:S01]  /*0480*/  @!P0 LDG.E.EL R13, desc[UR4][R28.64] ;  /* 0x000000041c0d8981 */ /* 0x000f22000c2e1900 */
[----:B--2---:R-:W-:-:S04]  /*0490*/  IMAD.WIDE R10, R26, 0x4, R8 ;  /* 0x000000041a0a7825 */ /* 0x004fc800078e0208 */
[----:B------:R-:W-:Y:S01]  /*04a0*/  IMAD.WIDE R8, R24, 0x4, R8 ;  /* 0x0000000418087825 */ /* 0x000fe200078e0208 */
[----:B------:R1:W2:Y:S04]  /*04b0*/  @!P0 LDG.E.EL R7, desc[UR4][R10.64] ;  /* 0x000000040a078981 */ /* 0x0002a8000c2e1900 */
[----:B------:R1:W2:Y:S02]  /*04c0*/  @!P0 LDG.E.EL R12, desc[UR4][R8.64] ;  /* 0x00000004080c8981 */ /* 0x0002a4000c2e1900 */
[----:B-1----:R-:W-:-:S04]  /*04d0*/  IMAD.WIDE R10, R26, 0x4, R16 ;  /* 0x000000041a0a7825 */ /* 0x002fc800078e0210 */
[----:B------:R-:W-:Y:S01]  /*04e0*/  IMAD.WIDE R8, R27, 0x4, R16 ;  /* 0x000000041b087825 */ /* 0x000fe200078e0210 */
[----:B------:R1:W2:Y:S04]  /*04f0*/  @!P0 LDG.E.EL R2, desc[UR4][R10.64] ;  /* 0x000000040a028981 */ /* 0x0002a8000c2e1900 */
[----:B------:R1:W2:Y:S01]  /*0500*/  @!P0 LDG.E.EL R5, desc[UR4][R8.64] ;  /* 0x0000000408058981 */ /* 0x0002a2000c2e1900 */
[----:B0-----:R-:W-:Y:S01]  /*0510*/  IMAD.WIDE R18, R4, 0x4, R18 ;  /* 0x0000000404127825 */ /* 0x001fe200078e0212 */
[----:B-1----:R-:W-:Y:S02]  /*0520*/  CS2R R10, SRZ ;  /* 0x00000000000a7805 */ /* 0x002fe4000001ff00 */
[----:B------:R-:W-:-:S06]  /*0530*/  CS2R R8, SRZ ;  /* 0x0000000000087805 */ /* 0x000fcc000001ff00 */
[----:B------:R0:W4:Y:S01]  /*0540*/  @!P0 LDG.E.128 R8, desc[UR4][R18.64] ;  /* 0x0000000412088981 */ /* 0x000122000c1e1d00 */
[----:B------:R-:W-:Y:S01]  /*0550*/  MOV R27, RZ ;  /* 0x000000ff001b7202 */ /* 0x000fe20000000f00 */
[----:B0-----:R-:W-:Y:S01]  /*0560*/  IMAD.WIDE R18, R25, 0x4, R16 ;  /* 0x0000000419127825 */ /* 0x001fe200078e0210 */
[----:B------:R-:W-:-:S03]  /*0570*/  HFMA2.MMA R25, -RZ, RZ, 0, 0 ;  /* 0x00000000ff197435 */ /* 0x000fc600000001ff */
[----:B------:R-:W-:Y:S01]  /*0580*/  IMAD.WIDE R16, R24, 0x4, R16 ;  /* 0x0000000418107825 */ /* 0x000fe200078e0210 */
[----:B------:R0:W2:Y:S06]  /*0590*/  @!P0 LDG.E.EL R27, desc[UR4][R18.64] ;  /* 0x00000004121b8981 */ /* 0x0000ac000c2e1900 */
[----:B------:R1:W2:Y:S01]  /*05a0*/  @!P0 LDG.E.EL R25, desc[UR4][R16.64] ;  /* 0x0000000410198981 */ /* 0x0002a2000c2e1900 */
[----:B---3--:R-:W-:-:S06]  /*05b0*/  FADD R24, R0, 9.9999997473787516356e-06 ;  /* 0x3727c5ac00187421 */ /* 0x008fcc0000000000 */
[----:B------:R-:W3:Y:S01]  /*05c0*/  MUFU.SQRT R24, R24 ;  /* 0x0000001800187308 */ /* 0x000ee20000002000 */
[----:B-----5:R-:W-:Y:S01]  /*05d0*/  FADD R3, R3, 9.9999997473787516356e-06 ;  /* 0x3727c5ac03037421 */ /* 0x020fe20000000000 */
[----:B------:R-:W-:-:S06]  /*05e0*/  FADD R14, R14, 9.9999997473787516356e-06 ;  /* 0x3727c5ac0e0e7421 */ /* 0x000fcc0000000000 */
[----:B------:R-:W5:Y:S01]  /*05f0*/  MUFU.SQRT R3, R3 ;  /* 0x0000000300037308 */ /* 0x000f620000002000 */
[----:B------:R-:W-:Y:S01]  /*0600*/  FADD R15, R15, 9.9999997473787516356e-06 ;  /* 0x3727c5ac0f0f7421 */ /* 0x000fe20000000000 */
[----:B---3--:R-:W-:Y:S01]  /*0610*/  FSETP.GT.AND P5, PT, R24, 8.50705917302346158658e+37, PT ;  /* 0x7e8000001800780b */ /* 0x008fe20003fa4000 */
[----:B------:R-:W-:-:S05]  /*0620*/  HFMA2.MMA R0, -RZ, RZ, 1.625, 0 ;  /* 0x3e800000ff007435 */ /* 0x000fca00000001ff */
[----:B------:R-:W3:Y:S01]  /*0630*/  MUFU.SQRT R28, R15 ;  /* 0x0000000f001c7308 */ /* 0x000ee20000002000 */
[----:B------:R-:W-:-:S07]  /*0640*/  FSETP.GEU.AND P1, PT, R24, 1.175494350822287508e-38, PT ;  /* 0x008000001800780b */ /* 0x000fce0003f2e000 */
[----:B------:R1:W1:Y:S01]  /*0650*/  MUFU.SQRT R26, R14 ;  /* 0x0000000e001a7308 */ /* 0x0002620000002000 */
[C---:B-----5:R-:W-:Y:S01]  /*0660*/  FSETP.GT.AND P2, PT, R3.reuse, 8.50705917302346158658e+37, PT ;  /* 0x7e8000000300780b */ /* 0x060fe20003f44000 */
[----:B------:R-:W-:Y:S01]  /*0670*/  @P5 FMUL R24, R24, 0.25 ;  /* 0x3e80000018185820 */ /* 0x000fe20000400000 */
[----:B0-----:R-:W-:Y:S02]  /*0680*/  FSEL R19, R0, 1, P5 ;  /* 0x3f80000000137808 */ /* 0x001fe40002800000 */
[----:B------:R-:W-:Y:S02]  /*0690*/  FSETP.GEU.AND P3, PT, R3, 1.175494350822287508e-38, PT ;  /* 0x008000000300780b */ /* 0x000fe40003f6e000 */
[----:B---3--:R-:W-:Y:S01]  /*06a0*/  FSETP.GT.AND P6, PT, R28, 8.50705917302346158658e+37, PT ;  /* 0x7e8000001c00780b */ /* 0x008fe20003fc4000 */
[----:B------:R-:W-:Y:S01]  /*06b0*/  @!P1 FMUL R24, R24, 16777216 ;  /* 0x4b80000018189820 */ /* 0x000fe20000400000 */
[----:B------:R-:W-:Y:S01]  /*06c0*/  @!P1 FMUL R19, R19, 16777216 ;  /* 0x4b80000013139820 */ /* 0x000fe20000400000 */
[----:B------:R-:W-:Y:S01]  /*06d0*/  FSETP.GEU.AND P1, PT, R28, 1.175494350822287508e-38, PT ;  /* 0x008000001c00780b */ /* 0x000fe20003f2e000 */
[----:B-1----:R-:W0:Y:S01]  /*06e0*/  LDC.64 R14, c[0x0][0x238] ;  /* 0x00008e00ff0e7b82 */ /* 0x002e220000000a00 */
[----:B------:R-:W-:-:S02]  /*06f0*/  FSETP.GT.AND P4, PT, R26, 8.50705917302346158658e+37, PT ;  /* 0x7e8000001a00780b */ /* 0x000fc40003f84000 */
[----:B------:R-:W-:Y:S01]  /*0700*/  FSETP.GEU.AND P5, PT, R26, 1.175494350822287508e-38, PT ;  /* 0x008000001a00780b */ /* 0x000fe20003fae000 */
[----:B------:R-:W-:Y:S01]  /*0710*/  @P2 FMUL R3, R3, 0.25 ;  /* 0x3e80000003032820 */ /* 0x000fe20000400000 */
[----:B------:R-:W1:Y:S04]  /*0720*/  MUFU.RCP R17, R24 ;  /* 0x0000001800117308 */ /* 0x000e680000001000 */
[----:B------:R-:W-:Y:S01]  /*0730*/  @P6 FMUL R28, R28, 0.25 ;  /* 0x3e8000001c1c6820 */ /* 0x000fe20000400000 */
[----:B------:R-:W-:-:S03]  /*0740*/  @!P3 FMUL R3, R3, 16777216 ;  /* 0x4b8000000303b820 */ /* 0x000fc60000400000 */
[----:B------:R-:W-:Y:S01]  /*0750*/  @!P1 FMUL R28, R28, 16777216 ;  /* 0x4b8000001c1c9820 */ /* 0x000fe20000400000 */
[----:B------:R-:W-:Y:S02]  /*0760*/  @P4 FMUL R26, R26, 0.25 ;  /* 0x3e8000001a1a4820 */ /* 0x000fe40000400000 */
[----:B------:R-:W3:Y:S02]  /*0770*/  MUFU.RCP R3, R3 ;  /* 0x0000000300037308 */ /* 0x000ee40000001000 */
[----:B------:R-:W-:Y:S01]  /*0780*/  @!P5 FMUL R26, R26, 16777216 ;  /* 0x4b8000001a1ad820 */ /* 0x000fe20000400000 */
[----:B------:R-:W-:-:S05]  /*0790*/  FSEL R18, R0, 1, P2 ;  /* 0x3f80000000127808 */ /* 0x000fca0001000000 */
[----:B------:R-:W5:Y:S01]  /*07a0*/  MUFU.RCP R16, R26 ;  /* 0x0000001a00107308 */ /* 0x000f620000001000 */
[----:B-1----:R-:W-:Y:S01]  /*07b0*/  FMUL R17, R17, R19 ;  /* 0x0000001311117220 */ /* 0x002fe20000400000 */
[----:B------:R-:W-:-:S06]  /*07c0*/  FSEL R19, R0, 1, P4 ;  /* 0x3f80000000137808 */ /* 0x000fcc0002000000 */
[----:B------:R-:W1:Y:S01]  /*07d0*/  MUFU.RCP R28, R28 ;  /* 0x0000001c001c7308 */ /* 0x000e620000001000 */
[----:B------:R-:W-:Y:S01]  /*07e0*/  FSEL R29, R0, 1, P6 ;  /* 0x3f800000001d7808 */ /* 0x000fe20003000000 */
[----:B------:R-:W-:Y:S01]  /*07f0*/  @!P3 FMUL R18, R18, 16777216 ;  /* 0x4b8000001212b820 */ /* 0x000fe20000400000 */
[----:B------:R-:W-:-:S03]  /*0800*/  @!P5 FMUL R19, R19, 16777216 ;  /* 0x4b8000001313d820 */ /* 0x000fc60000400000 */
[----:B------:R-:W-:Y:S01]  /*0810*/  @!P1 FMUL R29, R29, 16777216 ;  /* 0x4b8000001d1d9820 */ /* 0x000fe20000400000 */
[----:B---3--:R-:W-:Y:S01]  /*0820*/  FMUL R3, R3, R18 ;  /* 0x0000001203037220 */ /* 0x008fe20000400000 */
[----:B-----5:R-:W-:Y:S02]  /*0830*/  FMUL R16, R16, R19 ;  /* 0x0000001310107220 */ /* 0x020fe40000400000 */
[----:B-1----:R-:W-:Y:S01]  /*0840*/  FMUL R29, R28, R29 ;  /* 0x0000001d1c1d7220 */ /* 0x002fe20000400000 */
[----:B----4-:R-:W-:Y:S01]  /*0850*/  FADD R8, -R20, R8 ;  /* 0x0000000814087221 */ /* 0x010fe20000000100 */
[----:B------:R-:W-:Y:S01]  /*0860*/  FADD R18, -R23, R11 ;  /* 0x0000000b17127221 */ /* 0x000fe20000000100 */
[----:B------:R-:W-:Y:S01]  /*0870*/  FADD R11, -R22, R10 ;  /* 0x0000000a160b7221 */ /* 0x000fe20000000100 */
[----:B------:R-:W-:Y:S01]  /*0880*/  FADD R0, -R21, R9 ;  /* 0x0000000915007221 */ /* 0x000fe20000000100 */
[----:B------:R-:W-:Y:S01]  /*0890*/  FMUL R8, R17, R8 ;  /* 0x0000000811087220 */ /* 0x000fe20000400000 */
[----:B------:R-:W-:Y:S01]  /*08a0*/  FMUL R18, R29, R18 ;  /* 0x000000121d127220 */ /* 0x000fe20000400000 */
[----:B------:R-:W-:Y:S01]  /*08b0*/  FMUL R11, R16, R11 ;  /* 0x0000000b100b7220 */ /* 0x000fe20000400000 */
[----:B------:R-:W-:Y:S01]  /*08c0*/  FMUL R0, R3, R0 ;  /* 0x0000000003007220 */ /* 0x000fe20000400000 */
[----:B--2---:R-:W-:-:S02]  /*08d0*/  FFMA R5, R8, R13, R5 ;  /* 0x0000000d08057223 */ /* 0x004fc40000000005 */
[----:B------:R-:W-:Y:S01]  /*08e0*/  FFMA R2, R11, R7, R2 ;  /* 0x000000070b027223 */ /* 0x000fe20000000002 */
[----:B------:R-:W-:Y:S02]  /*08f0*/  FFMA R0, R0, R6, R27 ;  /* 0x0000000600007223 */ /* 0x000fe4000000001b */
[C---:B------:R-:W-:Y:S01]  /*0900*/  FSETP.GEU.AND P4, PT, R5.reuse, RZ, PT ;  /* 0x000000ff0500720b */ /* 0x040fe20003f8e000 */
[----:B------:R-:W-:Y:S01]  /*0910*/  FFMA R12, R18, R12, R25 ;  /* 0x0000000c120c7223 */ /* 0x000fe20000000019 */
[----:B------:R-:W-:Y:S02]  /*0920*/  FSETP.GEU.AND P2, PT, R2, RZ, PT ;  /* 0x000000ff0200720b */ /* 0x000fe40003f4e000 */
[----:B------:R-:W-:Y:S02]  /*0930*/  FSETP.GEU.AND P3, PT, R0, RZ, PT ;  /* 0x000000ff0000720b */ /* 0x000fe40003f6e000 */
[----:B------:R-:W-:Y:S01]  /*0940*/  FSETP.GEU.AND P1, PT, R12, RZ, PT ;  /* 0x000000ff0c00720b */ /* 0x000fe20003f2e000 */
[----:B0-----:R-:W-:Y:S01]  /*0950*/  IMAD.WIDE R14, R4, 0x4, R14 ;  /* 0x00000004040e7825 */ /* 0x001fe200078e020e */
[----:B------:R-:W-:-:S02]  /*0960*/  SEL R4, R5, RZ, P4 ;  /* 0x000000ff05047207 */ /* 0x000fc40002000000 */
[----:B------:R-:W-:Y:S02]  /*0970*/  SEL R7, R12, RZ, P1 ;  /* 0x000000ff0c077207 */ /* 0x000fe40000800000 */
[----:B------:R-:W-:Y:S02]  /*0980*/  SEL R6, R2, RZ, P2 ;  /* 0x000000ff02067207 */ /* 0x000fe40001000000 */
[----:B------:R-:W-:Y:S01]  /*0990*/  SEL R5, R0, RZ, P3 ;  /* 0x000000ff00057207 */ /* 0x000fe20001800000 */
[----:B------:R-:W-:Y:S06]  /*09a0*/  @P0 EXIT ;  /* 0x000000000000094d */ /* 0x000fec0003800000 */
[----:B------:R-:W-:Y:S01]  /*09b0*/  STG.E.128 desc[UR4][R14.64], R4 ;  /* 0x000000040e007986 */ /* 0x000fe2000c101d04 */
[----:B------:R-:W-:Y:S05]  /*09c0*/  EXIT ;  /* 0x000000000000794d */ /* 0x000fea0003800000 */
.L_x_0:
[----:B------:R-:W-:-:S00]  /*09d0*/  BRA `(.L_x_0) ;  /* 0xfffffffc00fc7947 */ /* 0x000fc0000383ffff */
[----:B------:R-:W-:-:S00]  /*09e0*/  NOP ;  /* 0x0000000000007918 */ /* 0x000fc00000000000 */
        /* <DEDUP_REMOVED lines=9> */
.L_x_1:


//--------------------- .nv.global.init           --------------------------
	.section	.nv.global.init,"aw",@progbits
.nv.global.init:
	.type		_$_str,@object
	.size		_$_str,(_$_str_$_2 - _$_str)
_$_str:
        /*0000*/ 	.byte	0x5f, 0x5f, 0x43, 0x55, 0x44, 0x41, 0x5f, 0x46, 0x54, 0x5a, 0x00
	.type		_$_str_$_2,@object
	.size		_$_str_$_2,(.L_1 - _$_str_$_2)
_$_str_$_2:
        /*000b*/ 	.byte	0x5f, 0x5f, 0x43, 0x55, 0x44, 0x41, 0x5f, 0x50, 0x52, 0x45, 0x43, 0x5f, 0x53, 0x51, 0x52, 0x54
        /*001b*/ 	.byte	0x00
.L_1:


//--------------------- .nv.constant0.triton_poi_fused__native_batch_norm_legit_no_training_relu_10 --------------------------
	.section	.nv.constant0.triton_poi_fused__native_batch_norm_legit_no_training_relu_10,"a",@progbits
	.sectionflags	@""
	.align	4
.nv.constant0.triton_poi_fused__native_batch_norm_legit_no_training_relu_10:
	.zero		580
